//
// Generated by NVIDIA NVVM Compiler
//
// Compiler Build ID: CL-36424714
// Cuda compilation tools, release 13.0, V13.0.88
// Based on NVVM 20.0.0
//

.version 9.0
.target sm_100
.address_size 64

	// .globl	_Z8arraySumPiS_S_

.visible .entry _Z8arraySumPiS_S_(
	.param .u64 .ptr .align 1 _Z8arraySumPiS_S__param_0,
	.param .u64 .ptr .align 1 _Z8arraySumPiS_S__param_1,
	.param .u64 .ptr .align 1 _Z8arraySumPiS_S__param_2
)
{
	.reg .b32 	%r<5>;
	.reg .b64 	%rd<11>;

	ld.param.u64 	%rd1, [_Z8arraySumPiS_S__param_0];
	ld.param.u64 	%rd2, [_Z8arraySumPiS_S__param_1];
	ld.param.u64 	%rd3, [_Z8arraySumPiS_S__param_2];
	cvta.to.global.u64 	%rd4, %rd3;
	cvta.to.global.u64 	%rd5, %rd2;
	cvta.to.global.u64 	%rd6, %rd1;
	mov.u32 	%r1, %tid.x;
	mul.wide.u32 	%rd7, %r1, 4;
	add.s64 	%rd8, %rd6, %rd7;
	ld.global.u32 	%r2, [%rd8];
	add.s64 	%rd9, %rd5, %rd7;
	ld.global.u32 	%r3, [%rd9];
	add.s32 	%r4, %r3, %r2;
	add.s64 	%rd10, %rd4, %rd7;
	st.global.u32 	[%rd10], %r4;
	ret;

}


// ===== COMPILED SASS (sm_100) =====

	.target	sm_100

	.elftype	@"ET_EXEC"


//--------------------- .note.nv.tkinfo           --------------------------
	.section	.note.nv.tkinfo,"",@"SHT_NOTE"
	.sectionflags	@"SHF_NOTE_NV_TKINFO"
	.tkinfo
        /*0018*/ 	.word	0x00000002
        /*0030*/ 	.string	""
        /*0030*/ 	.string	"ptxas"
        /*0030*/ 	.string	"Cuda compilation tools, release 13.0, V13.0.88"
        /*0030*/ 	.string	"Build cuda_13.0.r13.0/compiler.36424714_0"
        /*0030*/ 	.string	"-arch sm_100 -m 64 "



//--------------------- .note.nv.cuinfo           --------------------------
	.section	.note.nv.cuinfo,"",@"SHT_NOTE"
	.sectionflags	@"SHF_NOTE_NV_CUINFO"
        /*0018*/ 	.short	0x0002
        /*001a*/ 	.short	0x0064
        /*001c*/ 	.short	0x0082
	.zero		2


//--------------------- .nv.info                  --------------------------
	.section	.nv.info,"",@"SHT_CUDA_INFO"
	.align	4


	//----- nvinfo : EIATTR_REGCOUNT
	.align		4
        /*0000*/ 	.byte	0x04, 0x2f
        /*0002*/ 	.short	(.L_1 - .L_0)
	.align		4
.L_0:
        /*0004*/ 	.word	index@(_Z8arraySumPiS_S_)
        /*0008*/ 	.word	0x0000000c


	//----- nvinfo : EIATTR_FRAME_SIZE
	.align		4
.L_1:
        /*000c*/ 	.byte	0x04, 0x11
        /*000e*/ 	.short	(.L_3 - .L_2)
	.align		4
.L_2:
        /*0010*/ 	.word	index@(_Z8arraySumPiS_S_)
        /*0014*/ 	.word	0x00000000


	//----- nvinfo : EIATTR_MIN_STACK_SIZE
	.align		4
.L_3:
        /*0018*/ 	.byte	0x04, 0x12
        /*001a*/ 	.short	(.L_5 - .L_4)
	.align		4
.L_4:
        /*001c*/ 	.word	index@(_Z8arraySumPiS_S_)
        /*0020*/ 	.word	0x00000000
.L_5:


//--------------------- .nv.compat                --------------------------
	.section	.nv.compat,"",@"SHT_CUDA_COMPAT_INFO"
	.align	4
        /*0000*/ 	.byte	0x02, 0x09, 0x00, 0x00, 0x02, 0x02, 0x01, 0x00, 0x02, 0x05, 0x05, 0x00, 0x03, 0x07, 0x01, 0x01
        /*0010*/ 	.byte	0x02, 0x03, 0x00, 0x00, 0x02, 0x06, 0x01, 0x00, 0x04, 0x0b, 0x08, 0x00, 0x09, 0x00, 0x00, 0x00
        /*0020*/ 	.byte	0x00, 0x00, 0x00, 0x00


//--------------------- .nv.info._Z8arraySumPiS_S_ --------------------------
	.section	.nv.info._Z8arraySumPiS_S_,"",@"SHT_CUDA_INFO"
	.sectionflags	@""
	.align	4


	//----- nvinfo : EIATTR_CUDA_API_VERSION
	.align		4
        /*0000*/ 	.byte	0x04, 0x37
        /*0002*/ 	.short	(.L_7 - .L_6)
.L_6:
        /*0004*/ 	.word	0x00000082


	//----- nvinfo : EIATTR_KPARAM_INFO
	.align		4
.L_7:
        /*0008*/ 	.byte	0x04, 0x17
        /*000a*/ 	.short	(.L_9 - .L_8)
.L_8:
        /*000c*/ 	.word	0x00000000
        /*0010*/ 	.short	0x0002
        /*0012*/ 	.short	0x0010
        /*0014*/ 	.byte	0x00, 0xf5, 0x21, 0x00


	//----- nvinfo : EIATTR_KPARAM_INFO
	.align		4
.L_9:
        /*0018*/ 	.byte	0x04, 0x17
        /*001a*/ 	.short	(.L_11 - .L_10)
.L_10:
        /*001c*/ 	.word	0x00000000
        /*0020*/ 	.short	0x0001
        /*0022*/ 	.short	0x0008
        /*0024*/ 	.byte	0x00, 0xf5, 0x21, 0x00


	//----- nvinfo : EIATTR_KPARAM_INFO
	.align		4
.L_11:
        /*0028*/ 	.byte	0x04, 0x17
        /*002a*/ 	.short	(.L_13 - .L_12)
.L_12:
        /*002c*/ 	.word	0x00000000
        /*0030*/ 	.short	0x0000
        /*0032*/ 	.short	0x0000
        /*0034*/ 	.byte	0x00, 0xf5, 0x21, 0x00


	//----- nvinfo : EIATTR_SPARSE_MMA_MASK
	.align		4
.L_13:
        /*0038*/ 	.byte	0x03, 0x50
        /*003a*/ 	.short	0x0000


	//----- nvinfo : EIATTR_MAXREG_COUNT
	.align		4
        /*003c*/ 	.byte	0x03, 0x1b
        /*003e*/ 	.short	0x00ff


	//----- nvinfo : EIATTR_MERCURY_ISA_VERSION
	.align		4
        /*0040*/ 	.byte	0x03, 0x5f
        /*0042*/ 	.short	0x0101


	//----- nvinfo : EIATTR_VRC_CTA_INIT_COUNT
	.align		4
        /*0044*/ 	.byte	0x02, 0x4a
	.zero		1
	.zero		1


	//----- nvinfo : EIATTR_EXIT_INSTR_OFFSETS
	.align		4
        /*0048*/ 	.byte	0x04, 0x1c
        /*004a*/ 	.short	(.L_15 - .L_14)


	//   ....[0]....
.L_14:
        /*004c*/ 	.word	0x000000d0


	//----- nvinfo : EIATTR_CBANK_PARAM_SIZE
	.align		4
.L_15:
        /*0050*/ 	.byte	0x03, 0x19
        /*0052*/ 	.short	0x0018


	//----- nvinfo : EIATTR_PARAM_CBANK
	.align		4
        /*0054*/ 	.byte	0x04, 0x0a
        /*0056*/ 	.short	(.L_17 - .L_16)
	.align		4
.L_16:
        /*0058*/ 	.word	index@(.nv.constant0._Z8arraySumPiS_S_)
        /*005c*/ 	.short	0x0380
        /*005e*/ 	.short	0x0018


	//----- nvinfo : EIATTR_SW_WAR
	.align		4
.L_17:
        /*0060*/ 	.byte	0x04, 0x36
        /*0062*/ 	.short	(.L_19 - .L_18)
.L_18:
        /*0064*/ 	.word	0x00000008
.L_19:


//--------------------- .nv.callgraph             --------------------------
	.section	.nv.callgraph,"",@"SHT_CUDA_CALLGRAPH"
	.align	4
	.sectionentsize	8
	.align		4
        /*0000*/ 	.word	0x00000000
	.align		4
        /*0004*/ 	.word	0xffffffff
	.align		4
        /*0008*/ 	.word	0x00000000
	.align		4
        /*000c*/ 	.word	0xfffffffe
	.align		4
        /*0010*/ 	.word	0x00000000
	.align		4
        /*0014*/ 	.word	0xfffffffd
	.align		4
        /*0018*/ 	.word	0x00000000
	.align		4
        /*001c*/ 	.word	0xfffffffc


//--------------------- .text._Z8arraySumPiS_S_   --------------------------
	.section	.text._Z8arraySumPiS_S_,"ax",@progbits
	.align	128
        .global         _Z8arraySumPiS_S_
        .type           _Z8arraySumPiS_S_,@function
        .size           _Z8arraySumPiS_S_,(.L_x_1 - _Z8arraySumPiS_S_)
        .other          _Z8arraySumPiS_S_,@"STO_CUDA_ENTRY STV_DEFAULT"
_Z8arraySumPiS_S_:
.text._Z8arraySumPiS_S_:
[----:B------:R-:W-:Y:S01]  /*0000*/  LDC R1, c[0x0][0x37c] ;  /* 0x0000df00ff017b82 */ /* 0x000fe20000000800 */
[----:B------:R-:W0:Y:S07]  /*0010*/  S2R R9, SR_TID.X ;  /* 0x0000000000097919 */ /* 0x000e2e0000002100 */
[----:B------:R-:W0:Y:S01]  /*0020*/  LDC.64 R2, c[0x0][0x380] ;  /* 0x0000e000ff027b82 */ /* 0x000e220000000a00 */
[----:B------:R-:W1:Y:S07]  /*0030*/  LDCU.64 UR4, c[0x0][0x358] ;  /* 0x00006b00ff0477ac */ /* 0x000e6e0008000a00 */
[----:B------:R-:W2:Y:S08]  /*0040*/  LDC.64 R4, c[0x0][0x388] ;  /* 0x0000e200ff047b82 */ /* 0x000eb00000000a00 */
[----:B------:R-:W3:Y:S01]  /*0050*/  LDC.64 R6, c[0x0][0x390] ;  /* 0x0000e400ff067b82 */ /* 0x000ee20000000a00 */
[----:B0-----:R-:W-:-:S04]  /*0060*/  IMAD.WIDE.U32 R2, R9, 0x4, R2 ;  /* 0x0000000409027825 */ /* 0x001fc800078e0002 */
[C---:B--2---:R-:W-:Y:S02]  /*0070*/  IMAD.WIDE.U32 R4, R9.reuse, 0x4, R4 ;  /* 0x0000000409047825 */ /* 0x044fe400078e0004 */
[----:B-1----:R-:W2:Y:S04]  /*0080*/  LDG.E R2, desc[UR4][R2.64] ;  /* 0x0000000402027981 */ /* 0x002ea8000c1e1900 */
[----:B------:R-:W2:Y:S01]  /*0090*/  LDG.E R5, desc[UR4][R4.64] ;  /* 0x0000000404057981 */ /* 0x000ea2000c1e1900 */
[----:B---3--:R-:W-:Y:S01]  /*00a0*/  IMAD.WIDE.U32 R6, R9, 0x4, R6 ;  /* 0x0000000409067825 */ /* 0x008fe200078e0006 */
[----:B--2---:R-:W-:-:S05]  /*00b0*/  IADD3 R9, PT, PT, R2, R5, RZ ;  /* 0x0000000502097210 */ /* 0x004fca0007ffe0ff */
[----:B------:R-:W-:Y:S01]  /*00c0*/  STG.E desc[UR4][R6.64], R9 ;  /* 0x0000000906007986 */ /* 0x000fe2000c101904 */
[----:B------:R-:W-:Y:S05]  /*00d0*/  EXIT ;  /* 0x000000000000794d */ /* 0x000fea0003800000 */
.L_x_0:
[----:B------:R-:W-:-:S00]  /*00e0*/  BRA `(.L_x_0) ;  /* 0xfffffffc00fc7947 */ /* 0x000fc0000383ffff */
[----:B------:R-:W-:-:S00]  /*00f0*/  NOP ;  /* 0x0000000000007918 */ /* 0x000fc00000000000 */
        /* <DEDUP_REMOVED lines=8> */
.L_x_1:


//--------------------- .nv.shared.reserved.0     --------------------------
	.section	.nv.shared.reserved.0,"aw",@nobits
	.weak		__nv_reservedSMEM_offset_0_alias
	.size		__nv_reservedSMEM_offset_0_alias, 0, 64
	.other		__nv_reservedSMEM_offset_0_alias,@"STO_CUDA_RESERVED_SHARED STV_DEFAULT"
__nv_reservedSMEM_offset_0_alias:
	.zero		0
	.zero		64


//--------------------- .nv.constant0._Z8arraySumPiS_S_ --------------------------
	.section	.nv.constant0._Z8arraySumPiS_S_,"a",@progbits
	.sectionflags	@""
	.align	4
.nv.constant0._Z8arraySumPiS_S_:
	.zero		920


//--------------------- SYMBOLS --------------------------

	.type		.nv.reservedSmem.offset0,@object
	.size		.nv.reservedSmem.offset0,0x4
